	.target	sm_86

	.elftype	@"ET_EXEC"


//--------------------- .note.nv.tkinfo           --------------------------
	.section	.note.nv.tkinfo,"",@"SHT_NOTE"
	.sectionflags	@"SHF_NOTE_NV_TKINFO"
	.tkinfo
        /*0018*/ 	.word	0x00000002
        /*0030*/ 	.string	""
        /*0030*/ 	.string	"ptxas"
        /*0030*/ 	.string	"Cuda compilation tools, release 13.1, V13.1.80"
        /*0030*/ 	.string	"Build cuda_13.1.r13.1/compiler.36836380_0"
        /*0030*/ 	.string	"-v  -arch sm_86 "



//--------------------- .note.nv.cuinfo           --------------------------
	.section	.note.nv.cuinfo,"",@"SHT_NOTE"
	.sectionflags	@"SHF_NOTE_NV_CUINFO"
        /*0018*/ 	.short	0x0002
        /*001a*/ 	.short	0x0050
        /*001c*/ 	.short	0x0083
	.zero		2


//--------------------- .nv.info                  --------------------------
	.section	.nv.info,"",@"SHT_CUDA_INFO"
	.align	4


	//----- nvinfo : EIATTR_REGCOUNT
	.align		4
        /*0000*/ 	.byte	0x04, 0x2f
        /*0002*/ 	.short	(.L_1 - .L_0)
	.align		4
.L_0:
        /*0004*/ 	.word	index@(gemm_mma_kernel)
        /*0008*/ 	.word	0x00000038


	//----- nvinfo : EIATTR_FRAME_SIZE
	.align		4
.L_1:
        /*000c*/ 	.byte	0x04, 0x11
        /*000e*/ 	.short	(.L_3 - .L_2)
	.align		4
.L_2:
        /*0010*/ 	.word	index@(gemm_mma_kernel)
        /*0014*/ 	.word	0x00000000


	//----- nvinfo : EIATTR_MIN_STACK_SIZE
	.align		4
.L_3:
        /*0018*/ 	.byte	0x04, 0x12
        /*001a*/ 	.short	(.L_5 - .L_4)
	.align		4
.L_4:
        /*001c*/ 	.word	index@(gemm_mma_kernel)
        /*0020*/ 	.word	0x00000000
.L_5:


//--------------------- .nv.info.gemm_mma_kernel  --------------------------
	.section	.nv.info.gemm_mma_kernel,"",@"SHT_CUDA_INFO"
	.sectionflags	@""
	.align	4


	//----- nvinfo : EIATTR_CUDA_API_VERSION
	.align		4
        /*0000*/ 	.byte	0x04, 0x37
        /*0002*/ 	.short	(.L_7 - .L_6)
.L_6:
        /*0004*/ 	.word	0x00000083


	//----- nvinfo : EIATTR_SW2861232_WAR
	.align		4
.L_7:
        /*0008*/ 	.byte	0x01, 0x35
	.zero		2


	//----- nvinfo : EIATTR_PARAM_CBANK
	.align		4
        /*000c*/ 	.byte	0x04, 0x0a
        /*000e*/ 	.short	(.L_9 - .L_8)
	.align		4
.L_8:
        /*0010*/ 	.word	index@(.nv.constant0.gemm_mma_kernel)
        /*0014*/ 	.short	0x0160
        /*0016*/ 	.short	0x0024


	//----- nvinfo : EIATTR_CBANK_PARAM_SIZE
	.align		4
.L_9:
        /*0018*/ 	.byte	0x03, 0x19
        /*001a*/ 	.short	0x0024


	//----- nvinfo : EIATTR_KPARAM_INFO
	.align		4
        /*001c*/ 	.byte	0x04, 0x17
        /*001e*/ 	.short	(.L_11 - .L_10)
.L_10:
        /*0020*/ 	.word	0x00000000
        /*0024*/ 	.short	0x0005
        /*0026*/ 	.short	0x0020
        /*0028*/ 	.byte	0x00, 0xf0, 0x11, 0x00


	//----- nvinfo : EIATTR_KPARAM_INFO
	.align		4
.L_11:
        /*002c*/ 	.byte	0x04, 0x17
        /*002e*/ 	.short	(.L_13 - .L_12)
.L_12:
        /*0030*/ 	.word	0x00000000
        /*0034*/ 	.short	0x0004
        /*0036*/ 	.short	0x001c
        /*0038*/ 	.byte	0x00, 0xf0, 0x11, 0x00


	//----- nvinfo : EIATTR_KPARAM_INFO
	.align		4
.L_13:
        /*003c*/ 	.byte	0x04, 0x17
        /*003e*/ 	.short	(.L_15 - .L_14)
.L_14:
        /*0040*/ 	.word	0x00000000
        /*0044*/ 	.short	0x0003
        /*0046*/ 	.short	0x0018
        /*0048*/ 	.byte	0x00, 0xf0, 0x11, 0x00


	//----- nvinfo : EIATTR_KPARAM_INFO
	.align		4
.L_15:
        /*004c*/ 	.byte	0x04, 0x17
        /*004e*/ 	.short	(.L_17 - .L_16)
.L_16:
        /*0050*/ 	.word	0x00000000
        /*0054*/ 	.short	0x0002
        /*0056*/ 	.short	0x0010
        /*0058*/ 	.byte	0x00, 0xf0, 0x21, 0x00


	//----- nvinfo : EIATTR_KPARAM_INFO
	.align		4
.L_17:
        /*005c*/ 	.byte	0x04, 0x17
        /*005e*/ 	.short	(.L_19 - .L_18)
.L_18:
        /*0060*/ 	.word	0x00000000
        /*0064*/ 	.short	0x0001
        /*0066*/ 	.short	0x0008
        /*0068*/ 	.byte	0x00, 0xf0, 0x21, 0x00


	//----- nvinfo : EIATTR_KPARAM_INFO
	.align		4
.L_19:
        /*006c*/ 	.byte	0x04, 0x17
        /*006e*/ 	.short	(.L_21 - .L_20)
.L_20:
        /*0070*/ 	.word	0x00000000
        /*0074*/ 	.short	0x0000
        /*0076*/ 	.short	0x0000
        /*0078*/ 	.byte	0x00, 0xf0, 0x21, 0x00


	//----- nvinfo : EIATTR_WMMA_USED
	.align		4
.L_21:
        /*007c*/ 	.byte	0x01, 0x2b
	.zero		2


	//----- nvinfo : EIATTR_MAXREG_COUNT
	.align		4
        /*0080*/ 	.byte	0x03, 0x1b
        /*0082*/ 	.short	0x00ff


	//----- nvinfo : EIATTR_MERCURY_ISA_VERSION
	.align		4
        /*0084*/ 	.byte	0x03, 0x5f
        /*0086*/ 	.short	0x0000


	//----- nvinfo : EIATTR_EXIT_INSTR_OFFSETS
	.align		4
        /*0088*/ 	.byte	0x04, 0x1c
        /*008a*/ 	.short	(.L_23 - .L_22)


	//   ....[0]....
.L_22:
        /*008c*/ 	.word	0x00000070


	//   ....[1]....
        /*0090*/ 	.word	0x00000df0


	//----- nvinfo : EIATTR_MAX_THREADS
	.align		4
.L_23:
        /*0094*/ 	.byte	0x04, 0x05
        /*0096*/ 	.short	(.L_25 - .L_24)
.L_24:
        /*0098*/ 	.word	0x00000020
        /*009c*/ 	.word	0x00000001
        /*00a0*/ 	.word	0x00000001
.L_25:


//--------------------- .nv.callgraph             --------------------------
	.section	.nv.callgraph,"",@"SHT_CUDA_CALLGRAPH"
	.align	4
	.sectionentsize	8
	.align		4
        /*0000*/ 	.word	0x00000000
	.align		4
        /*0004*/ 	.word	0xffffffff
	.align		4
        /*0008*/ 	.word	0x00000000
	.align		4
        /*000c*/ 	.word	0xfffffffe
	.align		4
        /*0010*/ 	.word	0x00000000
	.align		4
        /*0014*/ 	.word	0xfffffffd
	.align		4
        /*0018*/ 	.word	0x00000000
	.align		4
        /*001c*/ 	.word	0xfffffffc


//--------------------- .nv.rel.action            --------------------------
	.section	.nv.rel.action,"",@"SHT_CUDA_RELOCINFO"
	.align	8
	.sectionentsize	8
        /*0000*/ 	.byte	0x73, 0x00, 0x00, 0x00, 0x00, 0x00, 0x00, 0x00, 0x00, 0x00, 0x00, 0x11, 0x25, 0x00, 0x05, 0x36


//--------------------- .nv.constant0.gemm_mma_kernel --------------------------
	.section	.nv.constant0.gemm_mma_kernel,"a",@progbits
	.sectionflags	@""
	.align	4
.nv.constant0.gemm_mma_kernel:
	.zero		388


//--------------------- .text.gemm_mma_kernel     --------------------------
	.section	.text.gemm_mma_kernel,"ax",@progbits
	.sectioninfo	@"SHI_REGISTERS=56"
	.align	128
        .global         gemm_mma_kernel
        .type           gemm_mma_kernel,@function
        .size           gemm_mma_kernel,(.L_x_5 - gemm_mma_kernel)
        .other          gemm_mma_kernel,@"STO_CUDA_ENTRY STV_DEFAULT"
gemm_mma_kernel:
.text.gemm_mma_kernel:
[----:B------:R-:W-:Y:S02]  /*0000*/  IMAD.MOV.U32 R1, RZ, RZ, c[0x0][0x28] ;  /* 0x00000a00ff017624 */ /* 0x000fe400078e00ff */
[----:B------:R-:W0:Y:S04]  /*0010*/  S2R R0, SR_CTAID.X ;  /* 0x0000000000007919 */ /* 0x000e280000002500 */
[----:B------:R-:W1:Y:S01]  /*0020*/  S2R R43, SR_CTAID.Y ;  /* 0x00000000002b7919 */ /* 0x000e620000002600 */
[----:B0-----:R-:W-:Y:S02]  /*0030*/  IMAD.SHL.U32 R0, R0, 0x10, RZ ;  /* 0x0000001000007824 */ /* 0x001fe400078e00ff */
[----:B-1----:R-:W-:-:S03]  /*0040*/  IMAD.SHL.U32 R43, R43, 0x10, RZ ;  /* 0x000000102b2b7824 */ /* 0x002fc600078e00ff */
[----:B------:R-:W-:-:S04]  /*0050*/  ISETP.GE.AND P0, PT, R0, c[0x0][0x17c], PT ;  /* 0x00005f0000007a0c */ /* 0x000fc80003f06270 */
[----:B------:R-:W-:-:S13]  /*0060*/  ISETP.GE.OR P0, PT, R43, c[0x0][0x178], P0 ;  /* 0x00005e002b007a0c */ /* 0x000fda0000706670 */
[----:B------:R-:W-:Y:S05]  /*0070*/  @P0 EXIT ;  /* 0x000000000000094d */ /* 0x000fea0003800000 */
[----:B------:R-:W-:Y:S01]  /*0080*/  ISETP.LT.AND P0, PT, RZ, c[0x0][0x180], PT ;  /* 0x00006000ff007a0c */ /* 0x000fe20003f01270 */
[----:B------:R-:W-:Y:S01]  /*0090*/  ULDC.64 UR4, c[0x0][0x118] ;  /* 0x0000460000047ab9 */ /* 0x000fe20000000a00 */
[----:B------:R-:W-:Y:S01]  /*00a0*/  CS2R R34, SRZ ;  /* 0x0000000000227805 */ /* 0x000fe2000001ff00 */
[----:B------:R-:W-:-:S10]  /*00b0*/  CS2R R32, SRZ ;  /* 0x0000000000207805 */ /* 0x000fd4000001ff00 */
[----:B------:R-:W-:Y:S05]  /*00c0*/  @!P0 BRA `(.L_x_0) ;  /* 0x00000be000008947 */ /* 0x000fea0003800000 */
[----:B------:R-:W-:Y:S01]  /*00d0*/  IMAD.MOV.U32 R5, RZ, RZ, c[0x0][0x180] ;  /* 0x00006000ff057624 */ /* 0x000fe200078e00ff */
[----:B------:R-:W-:Y:S01]  /*00e0*/  SHF.R.S32.HI R8, RZ, 0x1f, R0 ;  /* 0x0000001fff087819 */ /* 0x000fe20000011400 */
[----:B------:R-:W-:Y:S01]  /*00f0*/  IMAD R7, R43, c[0x0][0x180], RZ ;  /* 0x000060002b077a24 */ /* 0x000fe200078e02ff */
[----:B------:R-:W-:Y:S01]  /*0100*/  CS2R R32, SRZ ;  /* 0x0000000000207805 */ /* 0x000fe2000001ff00 */
[----:B------:R-:W-:Y:S01]  /*0110*/  IMAD.MOV.U32 R34, RZ, RZ, RZ ;  /* 0x000000ffff227224 */ /* 0x000fe200078e00ff */
[----:B------:R-:W-:Y:S02]  /*0120*/  IADD3 R2, R5, -0x1, RZ ;  /* 0xffffffff05027810 */ /* 0x000fe40007ffe0ff */
[----:B------:R-:W-:Y:S02]  /*0130*/  SHF.R.S32.HI R11, RZ, 0x1f, R7 ;  /* 0x0000001fff0b7819 */ /* 0x000fe40000011407 */
[C---:B------:R-:W-:Y:S02]  /*0140*/  ISETP.GE.U32.AND P1, PT, R2.reuse, 0x30, PT ;  /* 0x000000300200780c */ /* 0x040fe40003f26070 */
[----:B------:R-:W-:Y:S01]  /*0150*/  LEA.HI R9, R2, 0x1, RZ, 0x1c ;  /* 0x0000000102097811 */ /* 0x000fe200078fe0ff */
[----:B------:R-:W-:-:S03]  /*0160*/  IMAD.MOV.U32 R2, RZ, RZ, RZ ;  /* 0x000000ffff027224 */ /* 0x000fc600078e00ff */
[----:B------:R-:W-:-:S04]  /*0170*/  LOP3.LUT R6, R9, 0x3, RZ, 0xc0, !PT ;  /* 0x0000000309067812 */ /* 0x000fc800078ec0ff */
[----:B------:R-:W-:-:S03]  /*0180*/  ISETP.NE.AND P0, PT, R6, RZ, PT ;  /* 0x000000ff0600720c */ /* 0x000fc60003f05270 */
[----:B------:R-:W-:Y:S10]  /*0190*/  @!P1 BRA `(.L_x_1) ;  /* 0x0000081000009947 */ /* 0x000ff40003800000 */
[----:B------:R-:W0:Y:S01]  /*01a0*/  S2R R15, SR_LANEID ;  /* 0x00000000000f7919 */ /* 0x000e220000000000 */
[----:B------:R-:W-:Y:S01]  /*01b0*/  IMAD.MOV.U32 R10, RZ, RZ, c[0x0][0x17c] ;  /* 0x00005f00ff0a7624 */ /* 0x000fe200078e00ff */
[----:B------:R-:W-:Y:S01]  /*01c0*/  SHF.R.U32.HI R12, RZ, 0x1, R5 ;  /* 0x00000001ff0c7819 */ /* 0x000fe20000011605 */
[----:B------:R-:W-:Y:S01]  /*01d0*/  IMAD.MOV.U32 R3, RZ, RZ, RZ ;  /* 0x000000ffff037224 */ /* 0x000fe200078e00ff */
[----:B------:R-:W-:Y:S01]  /*01e0*/  CS2R R32, SRZ ;  /* 0x0000000000207805 */ /* 0x000fe2000001ff00 */
[----:B------:R-:W-:Y:S01]  /*01f0*/  IMAD.MOV.U32 R34, RZ, RZ, RZ ;  /* 0x000000ffff227224 */ /* 0x000fe200078e00ff */
[----:B------:R-:W-:Y:S02]  /*0200*/  SHF.R.U32.HI R4, RZ, 0x1, R10 ;  /* 0x00000001ff047819 */ /* 0x000fe4000001160a */
[----:B0-----:R-:W-:Y:S02]  /*0210*/  LOP3.LUT R2, R15, 0x3, RZ, 0xc0, !PT ;  /* 0x000000030f027812 */ /* 0x001fe400078ec0ff */
[----:B------:R-:W-:-:S05]  /*0220*/  SHF.R.U32.HI R15, RZ, 0x2, R15 ;  /* 0x00000002ff0f7819 */ /* 0x000fca000001160f */
[----:B------:R-:W-:-:S04]  /*0230*/  IMAD.WIDE.U32 R12, R15, R12, R2 ;  /* 0x0000000c0f0c7225 */ /* 0x000fc800078e0002 */
[----:B------:R-:W-:Y:S01]  /*0240*/  IMAD.WIDE.U32 R2, R15, R4, R2 ;  /* 0x000000040f027225 */ /* 0x000fe200078e0002 */
[----:B------:R-:W-:-:S03]  /*0250*/  SHF.L.U64.HI R28, R12, 0x2, R13 ;  /* 0x000000020c1c7819 */ /* 0x000fc6000001020d */
[C---:B------:R-:W-:Y:S01]  /*0260*/  IMAD.SHL.U32 R31, R2.reuse, 0x4, RZ ;  /* 0x00000004021f7824 */ /* 0x040fe200078e00ff */
[----:B------:R-:W-:Y:S01]  /*0270*/  SHF.L.U64.HI R30, R2, 0x2, R3 ;  /* 0x00000002021e7819 */ /* 0x000fe20000010203 */
[----:B------:R-:W-:Y:S02]  /*0280*/  IMAD.IADD R3, R9, 0x1, -R6 ;  /* 0x0000000109037824 */ /* 0x000fe400078e0a06 */
[----:B------:R-:W-:Y:S02]  /*0290*/  IMAD.SHL.U32 R29, R12, 0x4, RZ ;  /* 0x000000040c1d7824 */ /* 0x000fe400078e00ff */
[----:B------:R-:W-:Y:S02]  /*02a0*/  IMAD.MOV.U32 R2, RZ, RZ, RZ ;  /* 0x000000ffff027224 */ /* 0x000fe400078e00ff */
[----:B------:R-:W-:Y:S02]  /*02b0*/  IMAD.SHL.U32 R9, R10, 0x10, RZ ;  /* 0x000000100a097824 */ /* 0x000fe400078e00ff */
.L_x_2:
[----:B------:R-:W-:-:S05]  /*02c0*/  IMAD R13, R2, c[0x0][0x17c], RZ ;  /* 0x00005f00020d7a24 */ /* 0x000fca00078e02ff */
[----:B------:R-:W-:-:S04]  /*02d0*/  IADD3 R4, P1, R0, R13, RZ ;  /* 0x0000000d00047210 */ /* 0x000fc80007f3e0ff */
[----:B------:R-:W-:Y:S02]  /*02e0*/  LEA.HI.X.SX32 R13, R13, R8, 0x1, P1 ;  /* 0x000000080d0d7211 */ /* 0x000fe400008f0eff */
[----:B------:R-:W-:-:S04]  /*02f0*/  LEA R20, P1, R4, c[0x0][0x168], 0x1 ;  /* 0x00005a0004147a11 */ /* 0x000fc800078208ff */
[----:B------:R-:W-:Y:S02]  /*0300*/  LEA.HI.X R21, R4, c[0x0][0x16c], R13, 0x1, P1 ;  /* 0x00005b0004157a11 */ /* 0x000fe400008f0c0d */
[----:B------:R-:W-:Y:S02]  /*0310*/  IADD3 R14, P2, R31, R20, RZ ;  /* 0x000000141f0e7210 */ /* 0x000fe40007f5e0ff */
[----:B------:R-:W-:-:S03]  /*0320*/  IADD3 R13, P1, R7, R2, RZ ;  /* 0x00000002070d7210 */ /* 0x000fc60007f3e0ff */
[----:B------:R-:W-:Y:S01]  /*0330*/  IMAD.X R15, R30, 0x1, R21, P2 ;  /* 0x000000011e0f7824 */ /* 0x000fe200010e0615 */
[----:B------:R-:W-:Y:S02]  /*0340*/  LEA.HI.X.SX32 R4, R2, R11, 0x1, P1 ;  /* 0x0000000b02047211 */ /* 0x000fe400008f0eff */
[C---:B------:R-:W-:Y:S01]  /*0350*/  LEA R24, P1, R13.reuse, c[0x0][0x160], 0x1 ;  /* 0x000058000d187a11 */ /* 0x040fe200078208ff */
[----:B------:R-:W-:Y:S01]  /*0360*/  IMAD.WIDE.U32 R22, R10, 0x10, R14 ;  /* 0x000000100a167825 */ /* 0x000fe200078e000e */
[----:B------:R0:W2:Y:S02]  /*0370*/  LDG.E R36, [R14.64] ;  /* 0x000000040e247981 */ /* 0x0000a4000c1e1900 */
[----:B------:R-:W-:Y:S02]  /*0380*/  LEA.HI.X R13, R13, c[0x0][0x164], R4, 0x1, P1 ;  /* 0x000059000d0d7a11 */ /* 0x000fe400008f0c04 */
[----:B------:R0:W3:Y:S04]  /*0390*/  LDG.E R38, [R14.64+0x10] ;  /* 0x000010040e267981 */ /* 0x0000e8000c1e1900 */
[----:B------:R1:W4:Y:S04]  /*03a0*/  LDG.E R37, [R22.64] ;  /* 0x0000000416257981 */ /* 0x000328000c1e1900 */
[----:B------:R1:W5:Y:S01]  /*03b0*/  LDG.E R39, [R22.64+0x10] ;  /* 0x0000100416277981 */ /* 0x000362000c1e1900 */
[----:B------:R-:W-:Y:S01]  /*03c0*/  IADD3 R24, P1, R29, R24, RZ ;  /* 0x000000181d187210 */ /* 0x000fe20007f3e0ff */
[----:B------:R-:W-:-:S04]  /*03d0*/  IMAD.WIDE R20, R9, 0x2, R20 ;  /* 0x0000000209147825 */ /* 0x000fc800078e0214 */
[----:B------:R-:W-:Y:S01]  /*03e0*/  IMAD.X R25, R28, 0x1, R13, P1 ;  /* 0x000000011c197824 */ /* 0x000fe200008e060d */
[----:B------:R-:W-:Y:S02]  /*03f0*/  IADD3 R16, P1, R20, R31, RZ ;  /* 0x0000001f14107210 */ /* 0x000fe40007f3e0ff */
[----:B------:R-:W-:Y:S02]  /*0400*/  IADD3 R4, R2, 0x10, RZ ;  /* 0x0000001002047810 */ /* 0x000fe40007ffe0ff */
[----:B------:R1:W5:Y:S01]  /*0410*/  LDG.E R12, [R24.64] ;  /* 0x00000004180c7981 */ /* 0x000362000c1e1900 */
[----:B------:R-:W-:Y:S01]  /*0420*/  IMAD.X R17, R21, 0x1, R30, P1 ;  /* 0x0000000115117824 */ /* 0x000fe200008e061e */
[----:B------:R-:W-:Y:S01]  /*0430*/  IADD3 R27, P1, R7, R4, RZ ;  /* 0x00000004071b7210 */ /* 0x000fe20007f3e0ff */
[----:B------:R-:W-:Y:S01]  /*0440*/  IMAD.WIDE.U32 R18, R5, 0x10, R24 ;  /* 0x0000001005127825 */ /* 0x000fe200078e0018 */
[----:B0-----:R0:W5:Y:S03]  /*0450*/  LDG.E R14, [R24.64+0x10] ;  /* 0x00001004180e7981 */ /* 0x001166000c1e1900 */
[----:B-1----:R-:W-:Y:S01]  /*0460*/  IMAD.WIDE.U32 R22, R10, 0x10, R16 ;  /* 0x000000100a167825 */ /* 0x002fe200078e0010 */
[----:B------:R1:W5:Y:S01]  /*0470*/  LDG.E R13, [R18.64] ;  /* 0x00000004120d7981 */ /* 0x000362000c1e1900 */
[----:B------:R-:W-:-:S02]  /*0480*/  LEA.HI.X.SX32 R4, R4, R11, 0x1, P1 ;  /* 0x0000000b04047211 */ /* 0x000fc400008f0eff */
[C---:B------:R-:W-:Y:S01]  /*0490*/  LEA R26, P1, R27.reuse, c[0x0][0x160], 0x1 ;  /* 0x000058001b1a7a11 */ /* 0x040fe200078208ff */
[----:B------:R1:W5:Y:S04]  /*04a0*/  LDG.E R15, [R18.64+0x10] ;  /* 0x00001004120f7981 */ /* 0x000368000c1e1900 */
[----:B------:R0:W5:Y:S04]  /*04b0*/  LDG.E R51, [R16.64] ;  /* 0x0000000410337981 */ /* 0x000168000c1e1900 */
[----:B------:R1:W5:Y:S04]  /*04c0*/  LDG.E R50, [R16.64+0x10] ;  /* 0x0000100410327981 */ /* 0x000368000c1e1900 */
[----:B------:R1:W5:Y:S04]  /*04d0*/  LDG.E R49, [R22.64] ;  /* 0x0000000416317981 */ /* 0x000368000c1e1900 */
[----:B------:R1:W5:Y:S01]  /*04e0*/  LDG.E R48, [R22.64+0x10] ;  /* 0x0000100416307981 */ /* 0x000362000c1e1900 */
[----:B0-----:R-:W-:Y:S01]  /*04f0*/  LEA.HI.X R25, R27, c[0x0][0x164], R4, 0x1, P1 ;  /* 0x000059001b197a11 */ /* 0x001fe200008f0c04 */
[----:B------:R-:W-:Y:S01]  /*0500*/  IMAD.WIDE R20, R9, 0x2, R20 ;  /* 0x0000000209147825 */ /* 0x000fe200078e0214 */
[----:B------:R-:W-:-:S05]  /*0510*/  IADD3 R26, P1, R26, R29, RZ ;  /* 0x0000001d1a1a7210 */ /* 0x000fca0007f3e0ff */
[----:B------:R-:W-:Y:S01]  /*0520*/  IMAD.X R27, R25, 0x1, R28, P1 ;  /* 0x00000001191b7824 */ /* 0x000fe200008e061c */
[----:B------:R-:W-:Y:S02]  /*0530*/  IADD3 R52, P1, R20, R31, RZ ;  /* 0x0000001f14347210 */ /* 0x000fe40007f3e0ff */
[----:B------:R-:W-:Y:S02]  /*0540*/  IADD3 R4, R2, 0x20, RZ ;  /* 0x0000002002047810 */ /* 0x000fe40007ffe0ff */
[----:B-1----:R0:W5:Y:S01]  /*0550*/  LDG.E R16, [R26.64] ;  /* 0x000000041a107981 */ /* 0x002162000c1e1900 */
[----:B------:R-:W-:Y:S01]  /*0560*/  IMAD.X R53, R21, 0x1, R30, P1 ;  /* 0x0000000115357824 */ /* 0x000fe200008e061e */
[----:B------:R-:W-:Y:S01]  /*0570*/  IADD3 R40, P1, R7, R4, RZ ;  /* 0x0000000407287210 */ /* 0x000fe20007f3e0ff */
[----:B------:R-:W-:Y:S01]  /*0580*/  IMAD.WIDE.U32 R24, R5, 0x10, R26 ;  /* 0x0000001005187825 */ /* 0x000fe200078e001a */
[----:B------:R0:W5:Y:S03]  /*0590*/  LDG.E R18, [R26.64+0x10] ;  /* 0x000010041a127981 */ /* 0x000166000c1e1900 */
[----:B------:R-:W-:Y:S01]  /*05a0*/  IMAD.WIDE.U32 R22, R10, 0x10, R52 ;  /* 0x000000100a167825 */ /* 0x000fe200078e0034 */
[----:B------:R-:W-:Y:S01]  /*05b0*/  LEA.HI.X.SX32 R41, R4, R11, 0x1, P1 ;  /* 0x0000000b04297211 */ /* 0x000fe200008f0eff */
[----:B------:R1:W5:Y:S04]  /*05c0*/  LDG.E R17, [R24.64] ;  /* 0x0000000418117981 */ /* 0x000368000c1e1900 */
[----:B------:R1:W5:Y:S01]  /*05d0*/  LDG.E R19, [R24.64+0x10] ;  /* 0x0000100418137981 */ /* 0x000362000c1e1900 */
[----:B0-----:R-:W-:-:S03]  /*05e0*/  LEA R26, P1, R40, c[0x0][0x160], 0x1 ;  /* 0x00005800281a7a11 */ /* 0x001fc600078208ff */
[----:B------:R0:W5:Y:S01]  /*05f0*/  LDG.E R47, [R52.64] ;  /* 0x00000004342f7981 */ /* 0x000162000c1e1900 */
[----:B------:R-:W-:-:S03]  /*0600*/  LEA.HI.X R27, R40, c[0x0][0x164], R41, 0x1, P1 ;  /* 0x00005900281b7a11 */ /* 0x000fc600008f0c29 */
[----:B------:R0:W5:Y:S04]  /*0610*/  LDG.E R46, [R52.64+0x10] ;  /* 0x00001004342e7981 */ /* 0x000168000c1e1900 */
[----:B------:R0:W5:Y:S04]  /*0620*/  LDG.E R45, [R22.64] ;  /* 0x00000004162d7981 */ /* 0x000168000c1e1900 */
[----:B------:R0:W5:Y:S01]  /*0630*/  LDG.E R44, [R22.64+0x10] ;  /* 0x00001004162c7981 */ /* 0x000162000c1e1900 */
[----:B------:R-:W-:Y:S01]  /*0640*/  IADD3 R26, P1, R26, R29, RZ ;  /* 0x0000001d1a1a7210 */ /* 0x000fe20007f3e0ff */
[----:B------:R-:W-:-:S04]  /*0650*/  IMAD.WIDE R20, R9, 0x2, R20 ;  /* 0x0000000209147825 */ /* 0x000fc800078e0214 */
[----:B------:R-:W-:Y:S01]  /*0660*/  IMAD.X R27, R27, 0x1, R28, P1 ;  /* 0x000000011b1b7824 */ /* 0x000fe200008e061c */
[----:B-1----:R-:W-:-:S03]  /*0670*/  IADD3 R24, P1, R20, R31, RZ ;  /* 0x0000001f14187210 */ /* 0x002fc60007f3e0ff */
[----:B------:R-:W-:Y:S01]  /*0680*/  IMAD.WIDE.U32 R40, R5, 0x10, R26 ;  /* 0x0000001005287825 */ /* 0x000fe200078e001a */
[----:B------:R1:W5:Y:S03]  /*0690*/  LDG.E R20, [R26.64] ;  /* 0x000000041a147981 */ /* 0x000366000c1e1900 */
[----:B------:R-:W-:Y:S01]  /*06a0*/  IMAD.X R25, R21, 0x1, R30, P1 ;  /* 0x0000000115197824 */ /* 0x000fe200008e061e */
[----:B0-----:R1:W5:Y:S03]  /*06b0*/  LDG.E R22, [R26.64+0x10] ;  /* 0x000010041a167981 */ /* 0x001366000c1e1900 */
[----:B------:R-:W-:Y:S01]  /*06c0*/  IMAD.WIDE.U32 R52, R10, 0x10, R24 ;  /* 0x000000100a347825 */ /* 0x000fe200078e0018 */
[----:B------:R0:W5:Y:S04]  /*06d0*/  LDG.E R21, [R40.64] ;  /* 0x0000000428157981 */ /* 0x000168000c1e1900 */
[----:B------:R0:W5:Y:S01]  /*06e0*/  LDG.E R23, [R40.64+0x10] ;  /* 0x0000100428177981 */ /* 0x000162000c1e1900 */
[----:B-1----:R-:W-:-:S03]  /*06f0*/  IADD3 R26, R2, 0x30, RZ ;  /* 0x00000030021a7810 */ /* 0x002fc60007ffe0ff */
[----:B------:R1:W5:Y:S01]  /*0700*/  LDG.E R4, [R24.64] ;  /* 0x0000000418047981 */ /* 0x000362000c1e1900 */
[----:B------:R-:W-:-:S03]  /*0710*/  IADD3 R27, P1, R7, R26, RZ ;  /* 0x0000001a071b7210 */ /* 0x000fc60007f3e0ff */
[----:B------:R1:W5:Y:S04]  /*0720*/  LDG.E R42, [R52.64+0x10] ;  /* 0x00001004342a7981 */ /* 0x000368000c1e1900 */
[----:B0-----:R1:W5:Y:S04]  /*0730*/  LDG.E R41, [R24.64+0x10] ;  /* 0x0000100418297981 */ /* 0x001368000c1e1900 */
[----:B------:R0:W5:Y:S01]  /*0740*/  LDG.E R40, [R52.64] ;  /* 0x0000000434287981 */ /* 0x000162000c1e1900 */
[----:B-1----:R-:W-:Y:S02]  /*0750*/  LEA.HI.X.SX32 R24, R26, R11, 0x1, P1 ;  /* 0x0000000b1a187211 */ /* 0x002fe400008f0eff */
[----:B------:R-:W-:-:S04]  /*0760*/  LEA R26, P1, R27, c[0x0][0x160], 0x1 ;  /* 0x000058001b1a7a11 */ /* 0x000fc800078208ff */
[----:B------:R-:W-:Y:S02]  /*0770*/  LEA.HI.X R27, R27, c[0x0][0x164], R24, 0x1, P1 ;  /* 0x000059001b1b7a11 */ /* 0x000fe400008f0c18 */
[----:B------:R-:W-:-:S05]  /*0780*/  IADD3 R26, P1, R26, R29, RZ ;  /* 0x0000001d1a1a7210 */ /* 0x000fca0007f3e0ff */
[----:B------:R-:W-:-:S04]  /*0790*/  IMAD.X R27, R27, 0x1, R28, P1 ;  /* 0x000000011b1b7824 */ /* 0x000fc800008e061c */
[----:B0-----:R-:W-:Y:S01]  /*07a0*/  IMAD.WIDE.U32 R52, R5, 0x10, R26 ;  /* 0x0000001005347825 */ /* 0x001fe200078e001a */
[----:B------:R0:W5:Y:S04]  /*07b0*/  LDG.E R24, [R26.64] ;  /* 0x000000041a187981 */ /* 0x000168000c1e1900 */
[----:B------:R-:W5:Y:S04]  /*07c0*/  LDG.E R25, [R52.64] ;  /* 0x0000000434197981 */ /* 0x000f68000c1e1900 */
[----:B0-----:R0:W5:Y:S04]  /*07d0*/  LDG.E R26, [R26.64+0x10] ;  /* 0x000010041a1a7981 */ /* 0x001168000c1e1900 */
[----:B0-----:R-:W5:Y:S01]  /*07e0*/  LDG.E R27, [R52.64+0x10] ;  /* 0x00001004341b7981 */ /* 0x001f62000c1e1900 */
[----:B------:R-:W-:-:S04]  /*07f0*/  IADD3 R3, R3, -0x4, RZ ;  /* 0xfffffffc03037810 */ /* 0x000fc80007ffe0ff */
[----:B------:R-:W-:Y:S02]  /*0800*/  ISETP.NE.AND P1, PT, R3, RZ, PT ;  /* 0x000000ff0300720c */ /* 0x000fe40003f25270 */
[----:B------:R-:W-:Y:S01]  /*0810*/  IADD3 R2, R2, 0x40, RZ ;  /* 0x0000004002027810 */ /* 0x000fe20007ffe0ff */
[----:B--2---:R-:W-:Y:S04]  /*0820*/  MOVM.16.MT88 R36, R36 ;  /* 0x000000002424723a */ /* 0x004fe80000000000 */
[----:B---3--:R-:W-:Y:S04]  /*0830*/  MOVM.16.MT88 R38, R38 ;  /* 0x000000002626723a */ /* 0x008fe80000000000 */
[----:B----4-:R-:W0:Y:S04]  /*0840*/  MOVM.16.MT88 R37, R37 ;  /* 0x000000002525723a */ /* 0x010e280000000000 */
[----:B-----5:R-:W1:Y:S01]  /*0850*/  MOVM.16.MT88 R39, R39 ;  /* 0x000000002727723a */ /* 0x020e620000000000 */
[C---:B0-----:R-:W-:Y:S08]  /*0860*/  HMMA.16816.F16 R36, R12.reuse, R36, R32 ;  /* 0x000000240c24723c */ /* 0x041ff00000000820 */
[----:B-1----:R-:W-:Y:S01]  /*0870*/  HMMA.16816.F16 R38, R12, R38, R34 ;  /* 0x000000260c26723c */ /* 0x002fe20000000822 */
[----:B------:R-:W-:Y:S04]  /*0880*/  MOVM.16.MT88 R12, R51 ;  /* 0x00000000330c723a */ /* 0x000fe80000000000 */
[----:B------:R-:W-:Y:S04]  /*0890*/  MOVM.16.MT88 R14, R50 ;  /* 0x00000000320e723a */ /* 0x000fe80000000000 */
[----:B------:R-:W0:Y:S04]  /*08a0*/  MOVM.16.MT88 R13, R49 ;  /* 0x00000000310d723a */ /* 0x000e280000000000 */
[----:B------:R-:W1:Y:S03]  /*08b0*/  MOVM.16.MT88 R15, R48 ;  /* 0x00000000300f723a */ /* 0x000e660000000000 */
[C---:B0-----:R-:W-:Y:S08]  /*08c0*/  HMMA.16816.F16 R12, R16.reuse, R12, R36 ;  /* 0x0000000c100c723c */ /* 0x041ff00000000824 */
[----:B-1----:R-:W-:Y:S01]  /*08d0*/  HMMA.16816.F16 R14, R16, R14, R38 ;  /* 0x0000000e100e723c */ /* 0x002fe20000000826 */
[----:B------:R-:W-:Y:S04]  /*08e0*/  MOVM.16.MT88 R16, R47 ;  /* 0x000000002f10723a */ /* 0x000fe80000000000 */
[----:B------:R-:W-:Y:S04]  /*08f0*/  MOVM.16.MT88 R18, R46 ;  /* 0x000000002e12723a */ /* 0x000fe80000000000 */
[----:B------:R-:W0:Y:S04]  /*0900*/  MOVM.16.MT88 R17, R45 ;  /* 0x000000002d11723a */ /* 0x000e280000000000 */
[----:B------:R-:W1:Y:S03]  /*0910*/  MOVM.16.MT88 R19, R44 ;  /* 0x000000002c13723a */ /* 0x000e660000000000 */
[C---:B0-----:R-:W-:Y:S01]  /*0920*/  HMMA.16816.F16 R12, R20.reuse, R16, R12 ;  /* 0x00000010140c723c */ /* 0x041fe2000000080c */
[----:B------:R-:W-:Y:S04]  /*0930*/  MOVM.16.MT88 R32, R4 ;  /* 0x000000000420723a */ /* 0x000fe80000000000 */
[----:B------:R-:W-:Y:S03]  /*0940*/  MOVM.16.MT88 R35, R42 ;  /* 0x000000002a23723a */ /* 0x000fe60000000000 */
[----:B-1----:R-:W-:Y:S01]  /*0950*/  HMMA.16816.F16 R14, R20, R18, R14 ;  /* 0x00000012140e723c */ /* 0x002fe2000000080e */
[----:B------:R-:W-:Y:S04]  /*0960*/  MOVM.16.MT88 R34, R41 ;  /* 0x000000002922723a */ /* 0x000fe80000000000 */
[----:B------:R-:W0:Y:S11]  /*0970*/  MOVM.16.MT88 R33, R40 ;  /* 0x000000002821723a */ /* 0x000e360000000000 */
[C---:B0-----:R-:W-:Y:S08]  /*0980*/  HMMA.16816.F16 R32, R24.reuse, R32, R12 ;  /* 0x000000201820723c */ /* 0x041ff0000000080c */
[----:B------:R-:W-:Y:S01]  /*0990*/  HMMA.16816.F16 R34, R24, R34, R14 ;  /* 0x000000221822723c */ /* 0x000fe2000000080e */
[----:B------:R-:W-:Y:S07]  /*09a0*/  @P1 BRA `(.L_x_2) ;  /* 0xfffff91000001947 */ /* 0x000fee000383ffff */
.L_x_1:
[----:B------:R-:W-:-:S11]  /*09b0*/  NOP ;  /* 0x0000000000007918 */ /* 0x000fd60000000000 */
[----:B------:R-:W-:Y:S05]  /*09c0*/  @!P0 BRA `(.L_x_0) ;  /* 0x000002e000008947 */ /* 0x000fea0003800000 */
[----:B------:R-:W0:Y:S01]  /*09d0*/  S2R R3, SR_LANEID ;  /* 0x0000000000037919 */ /* 0x000e220000000000 */
[----:B------:R-:W-:Y:S01]  /*09e0*/  IMAD.MOV.U32 R30, RZ, RZ, c[0x0][0x17c] ;  /* 0x00005f00ff1e7624 */ /* 0x000fe200078e00ff */
[----:B------:R-:W-:Y:S01]  /*09f0*/  IADD3 R7, P0, R7, R2, RZ ;  /* 0x0000000207077210 */ /* 0x000fe20007f1e0ff */
[----:B------:R-:W-:Y:S01]  /*0a00*/  IMAD.MOV.U32 R17, RZ, RZ, RZ ;  /* 0x000000ffff117224 */ /* 0x000fe200078e00ff */
[----:B------:R-:W-:-:S02]  /*0a10*/  SHF.R.U32.HI R10, RZ, 0x1, R5 ;  /* 0x00000001ff0a7819 */ /* 0x000fc40000011605 */
[----:B------:R-:W-:Y:S02]  /*0a20*/  SHF.R.U32.HI R4, RZ, 0x1, R30 ;  /* 0x00000001ff047819 */ /* 0x000fe4000001161e */
[----:B------:R-:W-:Y:S02]  /*0a30*/  LEA.HI.X.SX32 R28, R2, R11, 0x1, P0 ;  /* 0x0000000b021c7211 */ /* 0x000fe400000f0eff */
[----:B------:R-:W-:-:S04]  /*0a40*/  LEA R29, P0, R7, c[0x0][0x160], 0x1 ;  /* 0x00005800071d7a11 */ /* 0x000fc800078008ff */
[----:B------:R-:W-:Y:S01]  /*0a50*/  LEA.HI.X R28, R7, c[0x0][0x164], R28, 0x1, P0 ;  /* 0x00005900071c7a11 */ /* 0x000fe200000f0c1c */
[----:B------:R-:W-:Y:S01]  /*0a60*/  IMAD R7, R2, c[0x0][0x17c], RZ ;  /* 0x00005f0002077a24 */ /* 0x000fe200078e02ff */
[----:B0-----:R-:W-:Y:S02]  /*0a70*/  LOP3.LUT R16, R3, 0x3, RZ, 0xc0, !PT ;  /* 0x0000000303107812 */ /* 0x001fe400078ec0ff */
[----:B------:R-:W-:-:S05]  /*0a80*/  SHF.R.U32.HI R3, RZ, 0x2, R3 ;  /* 0x00000002ff037819 */ /* 0x000fca0000011603 */
[----:B------:R-:W-:-:S04]  /*0a90*/  IMAD.WIDE.U32 R10, R3, R10, R16 ;  /* 0x0000000a030a7225 */ /* 0x000fc800078e0010 */
[----:B------:R-:W-:Y:S01]  /*0aa0*/  IMAD.WIDE.U32 R16, R3, R4, R16 ;  /* 0x0000000403107225 */ /* 0x000fe200078e0010 */
[----:B------:R-:W-:-:S04]  /*0ab0*/  SHF.L.U64.HI R31, R10, 0x2, R11 ;  /* 0x000000020a1f7819 */ /* 0x000fc8000001020b */
[----:B------:R-:W-:Y:S02]  /*0ac0*/  SHF.L.U64.HI R37, R16, 0x2, R17 ;  /* 0x0000000210257819 */ /* 0x000fe40000010211 */
.L_x_3:
[----:B------:R-:W-:-:S04]  /*0ad0*/  IADD3 R2, P0, R0, R7, RZ ;  /* 0x0000000700027210 */ /* 0x000fc80007f1e0ff */
[----:B------:R-:W-:Y:S02]  /*0ae0*/  LEA.HI.X.SX32 R3, R7, R8, 0x1, P0 ;  /* 0x0000000807037211 */ /* 0x000fe400000f0eff */
[----:B------:R-:W-:-:S04]  /*0af0*/  LEA R21, P0, R2, c[0x0][0x168], 0x1 ;  /* 0x00005a0002157a11 */ /* 0x000fc800078008ff */
[----:B------:R-:W-:Y:S02]  /*0b00*/  LEA.HI.X R2, R2, c[0x0][0x16c], R3, 0x1, P0 ;  /* 0x00005b0002027a11 */ /* 0x000fe400000f0c03 */
[----:B------:R-:W-:-:S05]  /*0b10*/  LEA R20, P0, R16, R21, 0x2 ;  /* 0x0000001510147211 */ /* 0x000fca00078010ff */
[----:B------:R-:W-:-:S04]  /*0b20*/  IMAD.X R21, R2, 0x1, R37, P0 ;  /* 0x0000000102157824 */ /* 0x000fc800000e0625 */
[----:B------:R-:W-:Y:S01]  /*0b30*/  IMAD.WIDE.U32 R22, R30, 0x10, R20 ;  /* 0x000000101e167825 */ /* 0x000fe200078e0014 */
[----:B------:R-:W2:Y:S04]  /*0b40*/  LDG.E R4, [R20.64] ;  /* 0x0000000414047981 */ /* 0x000ea8000c1e1900 */
[----:B------:R-:W3:Y:S04]  /*0b50*/  LDG.E R24, [R20.64+0x10] ;  /* 0x0000100414187981 */ /* 0x000ee8000c1e1900 */
[----:B------:R-:W4:Y:S04]  /*0b60*/  LDG.E R9, [R22.64] ;  /* 0x0000000416097981 */ /* 0x000f28000c1e1900 */
[----:B------:R-:W5:Y:S01]  /*0b70*/  LDG.E R25, [R22.64+0x10] ;  /* 0x0000100416197981 */ /* 0x000f62000c1e1900 */
[----:B------:R-:W-:-:S05]  /*0b80*/  LEA R2, P0, R10, R29, 0x2 ;  /* 0x0000001d0a027211 */ /* 0x000fca00078010ff */
[----:B------:R-:W-:-:S04]  /*0b90*/  IMAD.X R3, R28, 0x1, R31, P0 ;  /* 0x000000011c037824 */ /* 0x000fc800000e061f */
[----:B------:R-:W-:Y:S01]  /*0ba0*/  IMAD.WIDE.U32 R18, R5, 0x10, R2 ;  /* 0x0000001005127825 */ /* 0x000fe200078e0002 */
[----:B------:R-:W5:Y:S04]  /*0bb0*/  LDG.E R12, [R2.64] ;  /* 0x00000004020c7981 */ /* 0x000f68000c1e1900 */
[----:B------:R-:W5:Y:S04]  /*0bc0*/  LDG.E R14, [R2.64+0x10] ;  /* 0x00001004020e7981 */ /* 0x000f68000c1e1900 */
[----:B------:R-:W5:Y:S04]  /*0bd0*/  LDG.E R13, [R18.64] ;  /* 0x00000004120d7981 */ /* 0x000f68000c1e1900 */
[----:B------:R-:W5:Y:S01]  /*0be0*/  LDG.E R15, [R18.64+0x10] ;  /* 0x00001004120f7981 */ /* 0x000f62000c1e1900 */
[----:B------:R-:W-:Y:S01]  /*0bf0*/  IADD3 R6, R6, -0x1, RZ ;  /* 0xffffffff06067810 */ /* 0x000fe20007ffe0ff */
[----:B------:R-:W-:Y:S01]  /*0c00*/  IMAD R7, R30, 0x10, R7 ;  /* 0x000000101e077824 */ /* 0x000fe200078e0207 */
[----:B------:R-:W-:-:S02]  /*0c10*/  IADD3 R29, P1, R29, 0x20, RZ ;  /* 0x000000201d1d7810 */ /* 0x000fc40007f3e0ff */
[----:B------:R-:W-:-:S03]  /*0c20*/  ISETP.NE.AND P0, PT, R6, RZ, PT ;  /* 0x000000ff0600720c */ /* 0x000fc60003f05270 */
[----:B------:R-:W-:Y:S01]  /*0c30*/  IMAD.X R28, RZ, RZ, R28, P1 ;  /* 0x000000ffff1c7224 */ /* 0x000fe200008e061c */
[----:B--2---:R-:W-:Y:S04]  /*0c40*/  MOVM.16.MT88 R26, R4 ;  /* 0x00000000041a723a */ /* 0x004fe80000000000 */
[----:B---3--:R-:W-:Y:S04]  /*0c50*/  MOVM.16.MT88 R24, R24 ;  /* 0x000000001818723a */ /* 0x008fe80000000000 */
[----:B----4-:R-:W0:Y:S04]  /*0c60*/  MOVM.16.MT88 R27, R9 ;  /* 0x00000000091b723a */ /* 0x010e280000000000 */
[----:B-----5:R-:W1:Y:S01]  /*0c70*/  MOVM.16.MT88 R25, R25 ;  /* 0x000000001919723a */ /* 0x020e620000000000 */
[C---:B0-----:R-:W-:Y:S08]  /*0c80*/  HMMA.16816.F16 R32, R12.reuse, R26, R32 ;  /* 0x0000001a0c20723c */ /* 0x041ff00000000820 */
[----:B-1----:R-:W-:Y:S01]  /*0c90*/  HMMA.16816.F16 R34, R12, R24, R34 ;  /* 0x000000180c22723c */ /* 0x002fe20000000822 */
[----:B------:R-:W-:Y:S07]  /*0ca0*/  @P0 BRA `(.L_x_3) ;  /* 0xfffffe2000000947 */ /* 0x000fee000383ffff */
.L_x_0:
[----:B------:R-:W0:Y:S01]  /*0cb0*/  S2R R2, SR_LANEID ;  /* 0x0000000000027919 */ /* 0x000e220000000000 */
[----:B------:R-:W-:-:S02]  /*0cc0*/  IMAD R43, R43, c[0x0][0x17c], RZ ;  /* 0x00005f002b2b7a24 */ /* 0x000fc400078e02ff */
[----:B------:R-:W-:-:S03]  /*0cd0*/  IMAD.MOV.U32 R4, RZ, RZ, c[0x0][0x17c] ;  /* 0x00005f00ff047624 */ /* 0x000fc600078e00ff */
[----:B------:R-:W-:Y:S02]  /*0ce0*/  SHF.R.S32.HI R3, RZ, 0x1f, R43 ;  /* 0x0000001fff037819 */ /* 0x000fe4000001142b */
[C---:B------:R-:W-:Y:S02]  /*0cf0*/  IADD3 R43, P0, R0.reuse, R43, RZ ;  /* 0x0000002b002b7210 */ /* 0x040fe40007f1e0ff */
[----:B------:R-:W-:Y:S02]  /*0d00*/  SHF.R.U32.HI R9, RZ, 0x1, R4 ;  /* 0x00000001ff097819 */ /* 0x000fe40000011604 */
[----:B------:R-:W-:Y:S01]  /*0d10*/  LEA.HI.X.SX32 R0, R0, R3, 0x1, P0 ;  /* 0x0000000300007211 */ /* 0x000fe200000f0eff */
[----:B------:R-:W-:Y:S01]  /*0d20*/  IMAD.MOV.U32 R3, RZ, RZ, RZ ;  /* 0x000000ffff037224 */ /* 0x000fe200078e00ff */
[----:B------:R-:W-:Y:S02]  /*0d30*/  LEA R7, P0, R43, c[0x0][0x170], 0x1 ;  /* 0x00005c002b077a11 */ /* 0x000fe400078008ff */
[----:B0-----:R-:W-:-:S02]  /*0d40*/  SHF.R.U32.HI R5, RZ, 0x2, R2 ;  /* 0x00000002ff057819 */ /* 0x001fc40000011602 */
[----:B------:R-:W-:-:S05]  /*0d50*/  LOP3.LUT R2, R2, 0x3, RZ, 0xc0, !PT ;  /* 0x0000000302027812 */ /* 0x000fca00078ec0ff */
[----:B------:R-:W-:Y:S01]  /*0d60*/  IMAD.WIDE.U32 R4, R5, R9, R2 ;  /* 0x0000000905047225 */ /* 0x000fe200078e0002 */
[----:B------:R-:W-:-:S04]  /*0d70*/  LEA.HI.X R3, R43, c[0x0][0x174], R0, 0x1, P0 ;  /* 0x00005d002b037a11 */ /* 0x000fc800000f0c00 */
[----:B------:R-:W-:-:S04]  /*0d80*/  LEA R2, P0, R4, R7, 0x2 ;  /* 0x0000000704027211 */ /* 0x000fc800078010ff */
[----:B------:R-:W-:-:S05]  /*0d90*/  LEA.HI.X R3, R4, R3, R5, 0x2, P0 ;  /* 0x0000000304037211 */ /* 0x000fca00000f1405 */
[----:B------:R-:W-:Y:S01]  /*0da0*/  IMAD.WIDE.U32 R4, R9, 0x20, R2 ;  /* 0x0000002009047825 */ /* 0x000fe200078e0002 */
[----:B------:R-:W-:Y:S04]  /*0db0*/  STG.E [R2.64], R32 ;  /* 0x0000002002007986 */ /* 0x000fe8000c101904 */
[----:B------:R-:W-:Y:S04]  /*0dc0*/  STG.E [R4.64], R33 ;  /* 0x0000002104007986 */ /* 0x000fe8000c101904 */
[----:B------:R-:W-:Y:S04]  /*0dd0*/  STG.E [R2.64+0x10], R34 ;  /* 0x0000102202007986 */ /* 0x000fe8000c101904 */
[----:B------:R-:W-:Y:S01]  /*0de0*/  STG.E [R4.64+0x10], R35 ;  /* 0x0000102304007986 */ /* 0x000fe2000c101904 */
[----:B------:R-:W-:Y:S05]  /*0df0*/  EXIT ;  /* 0x000000000000794d */ /* 0x000fea0003800000 */
.L_x_4:
[----:B------:R-:W-:-:S00]  /*0e00*/  BRA `(.L_x_4) ;  /* 0xfffffff000007947 */ /* 0x000fc0000383ffff */
[----:B------:R-:W-:-:S00]  /*0e10*/  NOP ;  /* 0x0000000000007918 */ /* 0x000fc00000000000 */
        /* <DEDUP_REMOVED lines=14> */
.L_x_5:
